//
// Generated by NVIDIA NVVM Compiler
//
// Compiler Build ID: CL-36424714
// Cuda compilation tools, release 13.0, V13.0.88
// Based on NVVM 20.0.0
//

.version 9.0
.target sm_100
.address_size 64

	// .globl	_Z10cuda_hellov
.extern .func  (.param .b32 func_retval0) vprintf
(
	.param .b64 vprintf_param_0,
	.param .b64 vprintf_param_1
)
;
.global .align 1 .b8 $str[22] = {72, 101, 108, 108, 111, 32, 119, 111, 114, 108, 100, 32, 102, 114, 111, 109, 32, 71, 80, 85, 10};

.visible .entry _Z10cuda_hellov()
{
	.reg .b32 	%r<3>;
	.reg .b64 	%rd<3>;

	mov.u64 	%rd1, $str;
	cvta.global.u64 	%rd2, %rd1;
	{ // callseq 0, 0
	.param .b64 param0;
	st.param.b64 	[param0], %rd2;
	.param .b64 param1;
	st.param.b64 	[param1], 0;
	.param .b32 retval0;
	call.uni (retval0), 
	vprintf, 
	(
	param0, 
	param1
	);
	ld.param.b32 	%r1, [retval0];
	} // callseq 0
	ret;

}


// ===== COMPILED SASS (sm_100) =====

	.target	sm_100

	.elftype	@"ET_EXEC"


//--------------------- .note.nv.tkinfo           --------------------------
	.section	.note.nv.tkinfo,"",@"SHT_NOTE"
	.sectionflags	@"SHF_NOTE_NV_TKINFO"
	.tkinfo
        /*0018*/ 	.word	0x00000002
        /*0030*/ 	.string	""
        /*0030*/ 	.string	"ptxas"
        /*0030*/ 	.string	"Cuda compilation tools, release 13.0, V13.0.88"
        /*0030*/ 	.string	"Build cuda_13.0.r13.0/compiler.36424714_0"
        /*0030*/ 	.string	"-arch sm_100 -m 64 "



//--------------------- .note.nv.cuinfo           --------------------------
	.section	.note.nv.cuinfo,"",@"SHT_NOTE"
	.sectionflags	@"SHF_NOTE_NV_CUINFO"
        /*0018*/ 	.short	0x0002
        /*001a*/ 	.short	0x0064
        /*001c*/ 	.short	0x0082
	.zero		2


//--------------------- .nv.info                  --------------------------
	.section	.nv.info,"",@"SHT_CUDA_INFO"
	.align	4


	//----- nvinfo : EIATTR_REGCOUNT
	.align		4
        /*0000*/ 	.byte	0x04, 0x2f
        /*0002*/ 	.short	(.L_2 - .L_1)
	.align		4
.L_1:
        /*0004*/ 	.word	index@(_Z10cuda_hellov)
        /*0008*/ 	.word	0x00000018


	//----- nvinfo : EIATTR_FRAME_SIZE
	.align		4
.L_2:
        /*000c*/ 	.byte	0x04, 0x11
        /*000e*/ 	.short	(.L_4 - .L_3)
	.align		4
.L_3:
        /*0010*/ 	.word	index@(_Z10cuda_hellov)
        /*0014*/ 	.word	0x00000000


	//----- nvinfo : EIATTR_MIN_STACK_SIZE
	.align		4
.L_4:
        /*0018*/ 	.byte	0x04, 0x12
        /*001a*/ 	.short	(.L_6 - .L_5)
	.align		4
.L_5:
        /*001c*/ 	.word	index@(_Z10cuda_hellov)
        /*0020*/ 	.word	0x00000000
.L_6:


//--------------------- .nv.compat                --------------------------
	.section	.nv.compat,"",@"SHT_CUDA_COMPAT_INFO"
	.align	4
        /*0000*/ 	.byte	0x02, 0x09, 0x00, 0x00, 0x02, 0x02, 0x01, 0x00, 0x02, 0x05, 0x05, 0x00, 0x03, 0x07, 0x01, 0x01
        /*0010*/ 	.byte	0x02, 0x03, 0x00, 0x00, 0x02, 0x06, 0x01, 0x00, 0x04, 0x0b, 0x08, 0x00, 0x09, 0x00, 0x00, 0x00
        /*0020*/ 	.byte	0x00, 0x00, 0x00, 0x00


//--------------------- .nv.info._Z10cuda_hellov  --------------------------
	.section	.nv.info._Z10cuda_hellov,"",@"SHT_CUDA_INFO"
	.sectionflags	@""
	.align	4


	//----- nvinfo : EIATTR_CUDA_API_VERSION
	.align		4
        /*0000*/ 	.byte	0x04, 0x37
        /*0002*/ 	.short	(.L_8 - .L_7)
.L_7:
        /*0004*/ 	.word	0x00000082


	//----- nvinfo : EIATTR_SPARSE_MMA_MASK
	.align		4
.L_8:
        /*0008*/ 	.byte	0x03, 0x50
        /*000a*/ 	.short	0x0000


	//----- nvinfo : EIATTR_MAXREG_COUNT
	.align		4
        /*000c*/ 	.byte	0x03, 0x1b
        /*000e*/ 	.short	0x00ff


	//----- nvinfo : EIATTR_EXTERNS
	.align		4
        /*0010*/ 	.byte	0x04, 0x0f
        /*0012*/ 	.short	(.L_10 - .L_9)


	//   ....[0]....
	.align		4
.L_9:
        /*0014*/ 	.word	index@(vprintf)


	//----- nvinfo : EIATTR_MERCURY_ISA_VERSION
	.align		4
.L_10:
        /*0018*/ 	.byte	0x03, 0x5f
        /*001a*/ 	.short	0x0101


	//----- nvinfo : EIATTR_VRC_CTA_INIT_COUNT
	.align		4
        /*001c*/ 	.byte	0x02, 0x4a
	.zero		1
	.zero		1


	//----- nvinfo : EIATTR_SYSCALL_OFFSETS
	.align		4
        /*0020*/ 	.byte	0x04, 0x46
        /*0022*/ 	.short	(.L_12 - .L_11)


	//   ....[0]....
.L_11:
        /*0024*/ 	.word	0x00000080


	//----- nvinfo : EIATTR_EXIT_INSTR_OFFSETS
	.align		4
.L_12:
        /*0028*/ 	.byte	0x04, 0x1c
        /*002a*/ 	.short	(.L_14 - .L_13)


	//   ....[0]....
.L_13:
        /*002c*/ 	.word	0x00000090


	//----- nvinfo : EIATTR_SW_WAR
	.align		4
.L_14:
        /*0030*/ 	.byte	0x04, 0x36
        /*0032*/ 	.short	(.L_16 - .L_15)
.L_15:
        /*0034*/ 	.word	0x00000008
.L_16:


//--------------------- .nv.callgraph             --------------------------
	.section	.nv.callgraph,"",@"SHT_CUDA_CALLGRAPH"
	.align	4
	.sectionentsize	8
	.align		4
        /*0000*/ 	.word	0x00000000
	.align		4
        /*0004*/ 	.word	0xffffffff
	.align		4
        /*0008*/ 	.word	index@(_Z10cuda_hellov)
	.align		4
        /*000c*/ 	.word	index@(vprintf)
	.align		4
        /*0010*/ 	.word	0x00000000
	.align		4
        /*0014*/ 	.word	0xfffffffe
	.align		4
        /*0018*/ 	.word	0x00000000
	.align		4
        /*001c*/ 	.word	0xfffffffd
	.align		4
        /*0020*/ 	.word	0x00000000
	.align		4
        /*0024*/ 	.word	0xfffffffc


//--------------------- .nv.constant4             --------------------------
	.section	.nv.constant4,"a",@progbits
	.align	8
	.align		8
.nv.constant4:
        /*0000*/ 	.dword	vprintf
	.align		8
        /*0008*/ 	.dword	$str


//--------------------- .text._Z10cuda_hellov     --------------------------
	.section	.text._Z10cuda_hellov,"ax",@progbits
	.align	128
        .global         _Z10cuda_hellov
        .type           _Z10cuda_hellov,@function
        .size           _Z10cuda_hellov,(.L_x_2 - _Z10cuda_hellov)
        .other          _Z10cuda_hellov,@"STO_CUDA_ENTRY STV_DEFAULT"
_Z10cuda_hellov:
.text._Z10cuda_hellov:
[----:B------:R-:W0:Y:S01]  /*0000*/  LDC R1, c[0x0][0x37c] ;  /* 0x0000df00ff017b82 */ /* 0x000e220000000800 */
[----:B------:R-:W-:Y:S01]  /*0010*/  MOV R0, 0x0 ;  /* 0x0000000000007802 */ /* 0x000fe20000000f00 */
[----:B------:R-:W1:Y:S01]  /*0020*/  LDCU.64 UR4, c[0x4][0x8] ;  /* 0x01000100ff0477ac */ /* 0x000e620008000a00 */
[----:B------:R-:W-:-:S05]  /*0030*/  CS2R R6, SRZ ;  /* 0x0000000000067805 */ /* 0x000fca000001ff00 */
[----:B------:R2:W3:Y:S01]  /*0040*/  LDC.64 R2, c[0x4][R0] ;  /* 0x0100000000027b82 */ /* 0x0004e20000000a00 */
[----:B-1----:R-:W-:Y:S02]  /*0050*/  IMAD.U32 R4, RZ, RZ, UR4 ;  /* 0x00000004ff047e24 */ /* 0x002fe4000f8e00ff */
[----:B--2---:R-:W-:-:S07]  /*0060*/  IMAD.U32 R5, RZ, RZ, UR5 ;  /* 0x00000005ff057e24 */ /* 0x004fce000f8e00ff */
[----:B------:R-:W-:-:S07]  /*0070*/  LEPC R20, `(.L_x_0) ;  /* 0x000000001014794e */ /* 0x000fce0000000000 */
[----:B0--3--:R-:W-:Y:S05]  /*0080*/  CALL.ABS.NOINC R2 ;  /* 0x0000000002007343 */ /* 0x009fea0003c00000 */
.L_x_0:
[----:B------:R-:W-:Y:S05]  /*0090*/  EXIT ;  /* 0x000000000000794d */ /* 0x000fea0003800000 */
.L_x_1:
[----:B------:R-:W-:-:S00]  /*00a0*/  BRA `(.L_x_1) ;  /* 0xfffffffc00fc7947 */ /* 0x000fc0000383ffff */
[----:B------:R-:W-:-:S00]  /*00b0*/  NOP ;  /* 0x0000000000007918 */ /* 0x000fc00000000000 */
        /* <DEDUP_REMOVED lines=12> */
.L_x_2:


//--------------------- .nv.global.init           --------------------------
	.section	.nv.global.init,"aw",@progbits
.nv.global.init:
	.type		$str,@object
	.size		$str,(.L_0 - $str)
$str:
        /*0000*/ 	.byte	0x48, 0x65, 0x6c, 0x6c, 0x6f, 0x20, 0x77, 0x6f, 0x72, 0x6c, 0x64, 0x20, 0x66, 0x72, 0x6f, 0x6d
        /*0010*/ 	.byte	0x20, 0x47, 0x50, 0x55, 0x0a, 0x00
.L_0:


//--------------------- .nv.shared.reserved.0     --------------------------
	.section	.nv.shared.reserved.0,"aw",@nobits
	.weak		__nv_reservedSMEM_offset_0_alias
	.size		__nv_reservedSMEM_offset_0_alias, 0, 64
	.other		__nv_reservedSMEM_offset_0_alias,@"STO_CUDA_RESERVED_SHARED STV_DEFAULT"
__nv_reservedSMEM_offset_0_alias:
	.zero		0
	.zero		64


//--------------------- .nv.constant0._Z10cuda_hellov --------------------------
	.section	.nv.constant0._Z10cuda_hellov,"a",@progbits
	.sectionflags	@""
	.align	4
.nv.constant0._Z10cuda_hellov:
	.zero		896


//--------------------- SYMBOLS --------------------------

	.type		.nv.reservedSmem.offset0,@object
	.size		.nv.reservedSmem.offset0,0x4
	.type		vprintf,@function
